//
// Generated by NVIDIA NVVM Compiler
//
// Compiler Build ID: CL-36424714
// Cuda compilation tools, release 13.0, V13.0.88
// Based on NVVM 20.0.0
//

.version 9.0
.target sm_100
.address_size 64

	// .globl	_Z12sobel_filterPiS_iii
// _ZZ12sobel_filterPiS_iiiE5local has been demoted

.visible .entry _Z12sobel_filterPiS_iii(
	.param .u64 .ptr .align 1 _Z12sobel_filterPiS_iii_param_0,
	.param .u64 .ptr .align 1 _Z12sobel_filterPiS_iii_param_1,
	.param .u32 _Z12sobel_filterPiS_iii_param_2,
	.param .u32 _Z12sobel_filterPiS_iii_param_3,
	.param .u32 _Z12sobel_filterPiS_iii_param_4
)
{
	.reg .pred 	%p<14>;
	.reg .b32 	%r<48>;
	.reg .b64 	%rd<9>;
	// demoted variable
	.shared .align 4 .b8 _ZZ12sobel_filterPiS_iiiE5local[1024];
	ld.param.u64 	%rd1, [_Z12sobel_filterPiS_iii_param_0];
	ld.param.u64 	%rd2, [_Z12sobel_filterPiS_iii_param_1];
	ld.param.u32 	%r7, [_Z12sobel_filterPiS_iii_param_2];
	ld.param.u32 	%r10, [_Z12sobel_filterPiS_iii_param_3];
	ld.param.u32 	%r9, [_Z12sobel_filterPiS_iii_param_4];
	mov.u32 	%r1, %tid.x;
	mov.u32 	%r2, %tid.y;
	mov.u32 	%r11, %ctaid.x;
	mad.lo.s32 	%r3, %r11, 14, %r1;
	mov.u32 	%r12, %ctaid.y;
	mad.lo.s32 	%r13, %r12, 14, %r2;
	mad.lo.s32 	%r5, %r7, %r3, %r13;
	setp.ge.s32 	%p1, %r3, %r7;
	setp.ge.s32 	%p2, %r13, %r10;
	or.pred  	%p3, %p1, %p2;
	@%p3 bra 	$L__BB0_3;
	cvta.to.global.u64 	%rd3, %rd1;
	mul.wide.s32 	%rd4, %r5, 4;
	add.s64 	%rd5, %rd3, %rd4;
	ld.global.u32 	%r14, [%rd5];
	shl.b32 	%r15, %r1, 6;
	mov.u32 	%r16, _ZZ12sobel_filterPiS_iiiE5local;
	add.s32 	%r17, %r16, %r15;
	shl.b32 	%r19, %r2, 2;
	add.s32 	%r6, %r17, %r19;
	st.shared.u32 	[%r6], %r14;
	add.s32 	%r20, %r1, -1;
	setp.gt.u32 	%p4, %r20, 13;
	setp.eq.s32 	%p5, %r2, 0;
	setp.gt.u32 	%p6, %r2, 14;
	or.pred  	%p7, %p4, %p6;
	or.pred  	%p8, %p7, %p5;
	add.s32 	%r21, %r3, 2;
	setp.ge.s32 	%p9, %r21, %r7;
	or.pred  	%p10, %p8, %p9;
	add.s32 	%r22, %r13, 2;
	setp.ge.u32 	%p11, %r22, %r10;
	or.pred  	%p12, %p10, %p11;
	@%p12 bra 	$L__BB0_3;
	ld.shared.u32 	%r23, [%r6+-68];
	ld.shared.u32 	%r24, [%r6+60];
	ld.shared.u32 	%r25, [%r6+-60];
	ld.shared.u32 	%r26, [%r6+68];
	ld.shared.u32 	%r27, [%r6+-64];
	shl.b32 	%r28, %r27, 1;
	ld.shared.u32 	%r29, [%r6+64];
	add.s32 	%r30, %r23, %r25;
	add.s32 	%r31, %r24, %r26;
	shl.b32 	%r32, %r29, 1;
	add.s32 	%r33, %r30, %r28;
	add.s32 	%r34, %r31, %r32;
	sub.s32 	%r35, %r33, %r34;
	ld.shared.u32 	%r36, [%r6+-4];
	shl.b32 	%r37, %r36, 1;
	ld.shared.u32 	%r38, [%r6+4];
	add.s32 	%r39, %r24, %r23;
	add.s32 	%r40, %r25, %r26;
	shl.b32 	%r41, %r38, 1;
	add.s32 	%r42, %r39, %r37;
	add.s32 	%r43, %r40, %r41;
	sub.s32 	%r44, %r42, %r43;
	mul.lo.s32 	%r45, %r35, %r35;
	mad.lo.s32 	%r46, %r44, %r44, %r45;
	setp.gt.s32 	%p13, %r46, %r9;
	selp.b32 	%r47, 255, 0, %p13;
	cvta.to.global.u64 	%rd6, %rd2;
	add.s64 	%rd8, %rd6, %rd4;
	st.global.u32 	[%rd8], %r47;
$L__BB0_3:
	ret;

}


// ===== COMPILED SASS (sm_100) =====

	.target	sm_100

	.elftype	@"ET_EXEC"


//--------------------- .note.nv.tkinfo           --------------------------
	.section	.note.nv.tkinfo,"",@"SHT_NOTE"
	.sectionflags	@"SHF_NOTE_NV_TKINFO"
	.tkinfo
        /*0018*/ 	.word	0x00000002
        /*0030*/ 	.string	""
        /*0030*/ 	.string	"ptxas"
        /*0030*/ 	.string	"Cuda compilation tools, release 13.0, V13.0.88"
        /*0030*/ 	.string	"Build cuda_13.0.r13.0/compiler.36424714_0"
        /*0030*/ 	.string	"-arch sm_100 -m 64 "



//--------------------- .note.nv.cuinfo           --------------------------
	.section	.note.nv.cuinfo,"",@"SHT_NOTE"
	.sectionflags	@"SHF_NOTE_NV_CUINFO"
        /*0018*/ 	.short	0x0002
        /*001a*/ 	.short	0x0064
        /*001c*/ 	.short	0x0082
	.zero		2


//--------------------- .nv.info                  --------------------------
	.section	.nv.info,"",@"SHT_CUDA_INFO"
	.align	4


	//----- nvinfo : EIATTR_REGCOUNT
	.align		4
        /*0000*/ 	.byte	0x04, 0x2f
        /*0002*/ 	.short	(.L_1 - .L_0)
	.align		4
.L_0:
        /*0004*/ 	.word	index@(_Z12sobel_filterPiS_iii)
        /*0008*/ 	.word	0x0000000f


	//----- nvinfo : EIATTR_FRAME_SIZE
	.align		4
.L_1:
        /*000c*/ 	.byte	0x04, 0x11
        /*000e*/ 	.short	(.L_3 - .L_2)
	.align		4
.L_2:
        /*0010*/ 	.word	index@(_Z12sobel_filterPiS_iii)
        /*0014*/ 	.word	0x00000000


	//----- nvinfo : EIATTR_MIN_STACK_SIZE
	.align		4
.L_3:
        /*0018*/ 	.byte	0x04, 0x12
        /*001a*/ 	.short	(.L_5 - .L_4)
	.align		4
.L_4:
        /*001c*/ 	.word	index@(_Z12sobel_filterPiS_iii)
        /*0020*/ 	.word	0x00000000
.L_5:


//--------------------- .nv.compat                --------------------------
	.section	.nv.compat,"",@"SHT_CUDA_COMPAT_INFO"
	.align	4
        /*0000*/ 	.byte	0x02, 0x09, 0x00, 0x00, 0x02, 0x02, 0x01, 0x00, 0x02, 0x05, 0x05, 0x00, 0x03, 0x07, 0x01, 0x01
        /*0010*/ 	.byte	0x02, 0x03, 0x00, 0x00, 0x02, 0x06, 0x01, 0x00, 0x04, 0x0b, 0x08, 0x00, 0x09, 0x00, 0x00, 0x00
        /*0020*/ 	.byte	0x00, 0x00, 0x00, 0x00


//--------------------- .nv.info._Z12sobel_filterPiS_iii --------------------------
	.section	.nv.info._Z12sobel_filterPiS_iii,"",@"SHT_CUDA_INFO"
	.sectionflags	@""
	.align	4


	//----- nvinfo : EIATTR_CUDA_API_VERSION
	.align		4
        /*0000*/ 	.byte	0x04, 0x37
        /*0002*/ 	.short	(.L_7 - .L_6)
.L_6:
        /*0004*/ 	.word	0x00000082


	//----- nvinfo : EIATTR_KPARAM_INFO
	.align		4
.L_7:
        /*0008*/ 	.byte	0x04, 0x17
        /*000a*/ 	.short	(.L_9 - .L_8)
.L_8:
        /*000c*/ 	.word	0x00000000
        /*0010*/ 	.short	0x0004
        /*0012*/ 	.short	0x0018
        /*0014*/ 	.byte	0x00, 0xf0, 0x11, 0x00


	//----- nvinfo : EIATTR_KPARAM_INFO
	.align		4
.L_9:
        /*0018*/ 	.byte	0x04, 0x17
        /*001a*/ 	.short	(.L_11 - .L_10)
.L_10:
        /*001c*/ 	.word	0x00000000
        /*0020*/ 	.short	0x0003
        /*0022*/ 	.short	0x0014
        /*0024*/ 	.byte	0x00, 0xf0, 0x11, 0x00


	//----- nvinfo : EIATTR_KPARAM_INFO
	.align		4
.L_11:
        /*0028*/ 	.byte	0x04, 0x17
        /*002a*/ 	.short	(.L_13 - .L_12)
.L_12:
        /*002c*/ 	.word	0x00000000
        /*0030*/ 	.short	0x0002
        /*0032*/ 	.short	0x0010
        /*0034*/ 	.byte	0x00, 0xf0, 0x11, 0x00


	//----- nvinfo : EIATTR_KPARAM_INFO
	.align		4
.L_13:
        /*0038*/ 	.byte	0x04, 0x17
        /*003a*/ 	.short	(.L_15 - .L_14)
.L_14:
        /*003c*/ 	.word	0x00000000
        /*0040*/ 	.short	0x0001
        /*0042*/ 	.short	0x0008
        /*0044*/ 	.byte	0x00, 0xf5, 0x21, 0x00


	//----- nvinfo : EIATTR_KPARAM_INFO
	.align		4
.L_15:
        /*0048*/ 	.byte	0x04, 0x17
        /*004a*/ 	.short	(.L_17 - .L_16)
.L_16:
        /*004c*/ 	.word	0x00000000
        /*0050*/ 	.short	0x0000
        /*0052*/ 	.short	0x0000
        /*0054*/ 	.byte	0x00, 0xf5, 0x21, 0x00


	//----- nvinfo : EIATTR_SPARSE_MMA_MASK
	.align		4
.L_17:
        /*0058*/ 	.byte	0x03, 0x50
        /*005a*/ 	.short	0x0000


	//----- nvinfo : EIATTR_MAXREG_COUNT
	.align		4
        /*005c*/ 	.byte	0x03, 0x1b
        /*005e*/ 	.short	0x00ff


	//----- nvinfo : EIATTR_MERCURY_ISA_VERSION
	.align		4
        /*0060*/ 	.byte	0x03, 0x5f
        /*0062*/ 	.short	0x0101


	//----- nvinfo : EIATTR_VRC_CTA_INIT_COUNT
	.align		4
        /*0064*/ 	.byte	0x02, 0x4a
	.zero		1
	.zero		1


	//----- nvinfo : EIATTR_EXIT_INSTR_OFFSETS
	.align		4
        /*0068*/ 	.byte	0x04, 0x1c
        /*006a*/ 	.short	(.L_19 - .L_18)


	//   ....[0]....
.L_18:
        /*006c*/ 	.word	0x000000a0


	//   ....[1]....
        /*0070*/ 	.word	0x000001e0


	//   ....[2]....
        /*0074*/ 	.word	0x00000390


	//----- nvinfo : EIATTR_CBANK_PARAM_SIZE
	.align		4
.L_19:
        /*0078*/ 	.byte	0x03, 0x19
        /*007a*/ 	.short	0x001c


	//----- nvinfo : EIATTR_PARAM_CBANK
	.align		4
        /*007c*/ 	.byte	0x04, 0x0a
        /*007e*/ 	.short	(.L_21 - .L_20)
	.align		4
.L_20:
        /*0080*/ 	.word	index@(.nv.constant0._Z12sobel_filterPiS_iii)
        /*0084*/ 	.short	0x0380
        /*0086*/ 	.short	0x001c


	//----- nvinfo : EIATTR_SW_WAR
	.align		4
.L_21:
        /*0088*/ 	.byte	0x04, 0x36
        /*008a*/ 	.short	(.L_23 - .L_22)
.L_22:
        /*008c*/ 	.word	0x00000008
.L_23:


//--------------------- .nv.callgraph             --------------------------
	.section	.nv.callgraph,"",@"SHT_CUDA_CALLGRAPH"
	.align	4
	.sectionentsize	8
	.align		4
        /*0000*/ 	.word	0x00000000
	.align		4
        /*0004*/ 	.word	0xffffffff
	.align		4
        /*0008*/ 	.word	0x00000000
	.align		4
        /*000c*/ 	.word	0xfffffffe
	.align		4
        /*0010*/ 	.word	0x00000000
	.align		4
        /*0014*/ 	.word	0xfffffffd
	.align		4
        /*0018*/ 	.word	0x00000000
	.align		4
        /*001c*/ 	.word	0xfffffffc


//--------------------- .text._Z12sobel_filterPiS_iii --------------------------
	.section	.text._Z12sobel_filterPiS_iii,"ax",@progbits
	.align	128
        .global         _Z12sobel_filterPiS_iii
        .type           _Z12sobel_filterPiS_iii,@function
        .size           _Z12sobel_filterPiS_iii,(.L_x_1 - _Z12sobel_filterPiS_iii)
        .other          _Z12sobel_filterPiS_iii,@"STO_CUDA_ENTRY STV_DEFAULT"
_Z12sobel_filterPiS_iii:
.text._Z12sobel_filterPiS_iii:
[----:B------:R-:W-:Y:S01]  /*0000*/  LDC R1, c[0x0][0x37c] ;  /* 0x0000df00ff017b82 */ /* 0x000fe20000000800 */
[----:B------:R-:W0:Y:S01]  /*0010*/  S2R R8, SR_TID.Y ;  /* 0x0000000000087919 */ /* 0x000e220000002200 */
[----:B------:R-:W1:Y:S01]  /*0020*/  LDCU.64 UR8, c[0x0][0x390] ;  /* 0x00007200ff0877ac */ /* 0x000e620008000a00 */
[----:B------:R-:W0:Y:S01]  /*0030*/  S2R R5, SR_CTAID.Y ;  /* 0x0000000000057919 */ /* 0x000e220000002600 */
[----:B------:R-:W2:Y:S01]  /*0040*/  S2R R7, SR_TID.X ;  /* 0x0000000000077919 */ /* 0x000ea20000002100 */
[----:B------:R-:W2:Y:S01]  /*0050*/  S2R R4, SR_CTAID.X ;  /* 0x0000000000047919 */ /* 0x000ea20000002500 */
[----:B0-----:R-:W-:-:S05]  /*0060*/  IMAD R5, R5, 0xe, R8 ;  /* 0x0000000e05057824 */ /* 0x001fca00078e0208 */
[----:B-1----:R-:W-:Y:S01]  /*0070*/  ISETP.GE.AND P0, PT, R5, UR9, PT ;  /* 0x0000000905007c0c */ /* 0x002fe2000bf06270 */
[----:B--2---:R-:W-:-:S05]  /*0080*/  IMAD R4, R4, 0xe, R7 ;  /* 0x0000000e04047824 */ /* 0x004fca00078e0207 */
[----:B------:R-:W-:-:S13]  /*0090*/  ISETP.GE.OR P0, PT, R4, UR8, P0 ;  /* 0x0000000804007c0c */ /* 0x000fda0008706670 */
[----:B------:R-:W-:Y:S05]  /*00a0*/  @P0 EXIT ;  /* 0x000000000000094d */ /* 0x000fea0003800000 */
[----:B------:R-:W0:Y:S01]  /*00b0*/  LDC.64 R2, c[0x0][0x380] ;  /* 0x0000e000ff027b82 */ /* 0x000e220000000a00 */
[----:B------:R-:W1:Y:S01]  /*00c0*/  LDCU.64 UR6, c[0x0][0x358] ;  /* 0x00006b00ff0677ac */ /* 0x000e620008000a00 */
[----:B------:R-:W-:-:S04]  /*00d0*/  IMAD R0, R4, UR8, R5 ;  /* 0x0000000804007c24 */ /* 0x000fc8000f8e0205 */
[----:B0-----:R-:W-:-:S06]  /*00e0*/  IMAD.WIDE R2, R0, 0x4, R2 ;  /* 0x0000000400027825 */ /* 0x001fcc00078e0202 */
[----:B-1----:R0:W2:Y:S01]  /*00f0*/  LDG.E R2, desc[UR6][R2.64] ;  /* 0x0000000602027981 */ /* 0x0020a2000c1e1900 */
[----:B------:R-:W1:Y:S01]  /*0100*/  S2UR UR5, SR_CgaCtaId ;  /* 0x00000000000579c3 */ /* 0x000e620000008800 */
[----:B------:R-:W-:Y:S01]  /*0110*/  VIADD R6, R7, 0xffffffff ;  /* 0xffffffff07067836 */ /* 0x000fe20000000000 */
[----:B------:R-:W-:Y:S01]  /*0120*/  ISETP.GT.U32.AND P0, PT, R8, 0xe, PT ;  /* 0x0000000e0800780c */ /* 0x000fe20003f04070 */
[----:B------:R-:W-:Y:S01]  /*0130*/  VIADD R4, R4, 0x2 ;  /* 0x0000000204047836 */ /* 0x000fe20000000000 */
[----:B------:R-:W-:Y:S01]  /*0140*/  UMOV UR4, 0x400 ;  /* 0x0000040000047882 */ /* 0x000fe20000000000 */
[----:B------:R-:W-:Y:S02]  /*0150*/  IADD3 R5, PT, PT, R5, 0x2, RZ ;  /* 0x0000000205057810 */ /* 0x000fe40007ffe0ff */
[----:B------:R-:W-:-:S04]  /*0160*/  ISETP.GT.U32.OR P0, PT, R6, 0xd, P0 ;  /* 0x0000000d0600780c */ /* 0x000fc80000704470 */
[----:B------:R-:W-:-:S04]  /*0170*/  ISETP.EQ.OR P0, PT, R8, RZ, P0 ;  /* 0x000000ff0800720c */ /* 0x000fc80000702670 */
[----:B------:R-:W-:-:S04]  /*0180*/  ISETP.GE.OR P0, PT, R4, UR8, P0 ;  /* 0x0000000804007c0c */ /* 0x000fc80008706670 */
[----:B------:R-:W-:Y:S01]  /*0190*/  ISETP.GE.U32.OR P0, PT, R5, UR9, P0 ;  /* 0x0000000905007c0c */ /* 0x000fe20008706470 */
[----:B-1----:R-:W-:-:S06]  /*01a0*/  ULEA UR4, UR5, UR4, 0x18 ;  /* 0x0000000405047291 */ /* 0x002fcc000f8ec0ff */
[----:B0-----:R-:W-:-:S05]  /*01b0*/  LEA R3, R7, UR4, 0x6 ;  /* 0x0000000407037c11 */ /* 0x001fca000f8e30ff */
[----:B------:R-:W-:-:S05]  /*01c0*/  IMAD R5, R8, 0x4, R3 ;  /* 0x0000000408057824 */ /* 0x000fca00078e0203 */
[----:B--2---:R0:W-:Y:S01]  /*01d0*/  STS [R5], R2 ;  /* 0x0000000205007388 */ /* 0x0041e20000000800 */
[----:B------:R-:W-:Y:S05]  /*01e0*/  @P0 EXIT ;  /* 0x000000000000094d */ /* 0x000fea0003800000 */
[----:B0-----:R-:W-:Y:S01]  /*01f0*/  LDS R2, [R5+-0x44] ;  /* 0xffffbc0005027984 */ /* 0x001fe20000000800 */
[----:B------:R-:W0:Y:S03]  /*0200*/  LDCU UR4, c[0x0][0x398] ;  /* 0x00007300ff0477ac */ /* 0x000e260008000800 */
[----:B------:R-:W1:Y:S04]  /*0210*/  LDS R7, [R5+-0x3c] ;  /* 0xffffc40005077984 */ /* 0x000e680000000800 */
[----:B------:R-:W-:Y:S04]  /*0220*/  LDS R3, [R5+0x3c] ;  /* 0x00003c0005037984 */ /* 0x000fe80000000800 */
[----:B------:R-:W2:Y:S04]  /*0230*/  LDS R4, [R5+0x44] ;  /* 0x0000440005047984 */ /* 0x000ea80000000800 */
[----:B------:R-:W3:Y:S04]  /*0240*/  LDS R6, [R5+-0x40] ;  /* 0xffffc00005067984 */ /* 0x000ee80000000800 */
[----:B------:R-:W4:Y:S04]  /*0250*/  LDS R8, [R5+0x40] ;  /* 0x0000400005087984 */ /* 0x000f280000000800 */
[----:B------:R-:W5:Y:S04]  /*0260*/  LDS R12, [R5+0x4] ;  /* 0x00000400050c7984 */ /* 0x000f680000000800 */
[----:B------:R-:W0:Y:S01]  /*0270*/  LDS R10, [R5+-0x4] ;  /* 0xfffffc00050a7984 */ /* 0x000e220000000800 */
[----:B-1----:R-:W-:Y:S01]  /*0280*/  IADD3 R9, PT, PT, R2, R7, RZ ;  /* 0x0000000702097210 */ /* 0x002fe20007ffe0ff */
[----:B--2---:R-:W-:-:S02]  /*0290*/  IMAD.IADD R11, R3, 0x1, R4 ;  /* 0x00000001030b7824 */ /* 0x004fc400078e0204 */
[----:B------:R-:W-:Y:S01]  /*02a0*/  IMAD.IADD R7, R7, 0x1, R4 ;  /* 0x0000000107077824 */ /* 0x000fe200078e0204 */
[----:B---3--:R-:W-:Y:S01]  /*02b0*/  LEA R6, R6, R9, 0x1 ;  /* 0x0000000906067211 */ /* 0x008fe200078e08ff */
[----:B------:R-:W-:Y:S02]  /*02c0*/  IMAD.IADD R9, R2, 0x1, R3 ;  /* 0x0000000102097824 */ /* 0x000fe400078e0203 */
[----:B------:R-:W1:Y:S01]  /*02d0*/  LDC.64 R2, c[0x0][0x388] ;  /* 0x0000e200ff027b82 */ /* 0x000e620000000a00 */
[----:B----4-:R-:W-:-:S04]  /*02e0*/  LEA R11, R8, R11, 0x1 ;  /* 0x0000000b080b7211 */ /* 0x010fc800078e08ff */
[----:B------:R-:W-:Y:S02]  /*02f0*/  IADD3 R6, PT, PT, R6, -R11, RZ ;  /* 0x8000000b06067210 */ /* 0x000fe40007ffe0ff */
[----:B-----5:R-:W-:Y:S01]  /*0300*/  LEA R12, R12, R7, 0x1 ;  /* 0x000000070c0c7211 */ /* 0x020fe200078e08ff */
[----:B0-----:R-:W-:Y:S02]  /*0310*/  IMAD R9, R10, 0x2, R9 ;  /* 0x000000020a097824 */ /* 0x001fe400078e0209 */
[----:B------:R-:W-:Y:S02]  /*0320*/  IMAD R6, R6, R6, RZ ;  /* 0x0000000606067224 */ /* 0x000fe400078e02ff */
[----:B------:R-:W-:-:S04]  /*0330*/  IMAD.IADD R9, R9, 0x1, -R12 ;  /* 0x0000000109097824 */ /* 0x000fc800078e0a0c */
[----:B------:R-:W-:-:S05]  /*0340*/  IMAD R6, R9, R9, R6 ;  /* 0x0000000909067224 */ /* 0x000fca00078e0206 */
[----:B------:R-:W-:Y:S01]  /*0350*/  ISETP.GT.AND P0, PT, R6, UR4, PT ;  /* 0x0000000406007c0c */ /* 0x000fe2000bf04270 */
[----:B-1----:R-:W-:-:S03]  /*0360*/  IMAD.WIDE R2, R0, 0x4, R2 ;  /* 0x0000000400027825 */ /* 0x002fc600078e0202 */
[----:B------:R-:W-:-:S05]  /*0370*/  SEL R5, RZ, 0xff, !P0 ;  /* 0x000000ffff057807 */ /* 0x000fca0004000000 */
[----:B------:R-:W-:Y:S01]  /*0380*/  STG.E desc[UR6][R2.64], R5 ;  /* 0x0000000502007986 */ /* 0x000fe2000c101906 */
[----:B------:R-:W-:Y:S05]  /*0390*/  EXIT ;  /* 0x000000000000794d */ /* 0x000fea0003800000 */
.L_x_0:
[----:B------:R-:W-:-:S00]  /*03a0*/  BRA `(.L_x_0) ;  /* 0xfffffffc00fc7947 */ /* 0x000fc0000383ffff */
[----:B------:R-:W-:-:S00]  /*03b0*/  NOP ;  /* 0x0000000000007918 */ /* 0x000fc00000000000 */
        /* <DEDUP_REMOVED lines=12> */
.L_x_1:


//--------------------- .nv.shared._Z12sobel_filterPiS_iii --------------------------
	.section	.nv.shared._Z12sobel_filterPiS_iii,"aw",@nobits
	.sectionflags	@""
	.align	4
.nv.shared._Z12sobel_filterPiS_iii:
	.zero		2048


//--------------------- .nv.shared.reserved.0     --------------------------
	.section	.nv.shared.reserved.0,"aw",@nobits
	.weak		__nv_reservedSMEM_offset_0_alias
	.size		__nv_reservedSMEM_offset_0_alias, 0, 64
	.other		__nv_reservedSMEM_offset_0_alias,@"STO_CUDA_RESERVED_SHARED STV_DEFAULT"
__nv_reservedSMEM_offset_0_alias:
	.zero		0
	.zero		64


//--------------------- .nv.constant0._Z12sobel_filterPiS_iii --------------------------
	.section	.nv.constant0._Z12sobel_filterPiS_iii,"a",@progbits
	.sectionflags	@""
	.align	4
.nv.constant0._Z12sobel_filterPiS_iii:
	.zero		924


//--------------------- SYMBOLS --------------------------

	.type		.nv.reservedSmem.offset0,@object
	.size		.nv.reservedSmem.offset0,0x4
	.type		.nv.reservedSmem.cap,@object
	.size		.nv.reservedSmem.cap,0x4
